	.headerflags	@"EF_CUDA_TEXMODE_UNIFIED EF_CUDA_64BIT_ADDRESS EF_CUDA_SM86 EF_CUDA_VIRTUAL_SM(EF_CUDA_SM86)"
	.elftype	@"ET_EXEC"


//--------------------- .nv.info                  --------------------------
	.section	.nv.info,"",@"SHT_CUDA_INFO"
	.align	4


	//----- nvinfo : EIATTR_REGCOUNT
	.align		4
        /*0000*/ 	.byte	0x04, 0x2f
        /*0002*/ 	.short	(.L_3 - .L_2)
	.align		4
.L_2:
        /*0004*/ 	.word	index@(l2norm_fwd_kernel)
        /*0008*/ 	.word	0x00000015


	//----- nvinfo : EIATTR_MAX_STACK_SIZE
	.align		4
.L_3:
        /*000c*/ 	.byte	0x04, 0x23
        /*000e*/ 	.short	(.L_5 - .L_4)
	.align		4
.L_4:
        /*0010*/ 	.word	index@(l2norm_fwd_kernel)
        /*0014*/ 	.word	0x00000000


	//----- nvinfo : EIATTR_MIN_STACK_SIZE
	.align		4
.L_5:
        /*0018*/ 	.byte	0x04, 0x12
        /*001a*/ 	.short	(.L_7 - .L_6)
	.align		4
.L_6:
        /*001c*/ 	.word	index@(l2norm_fwd_kernel)
        /*0020*/ 	.word	0x00000000


	//----- nvinfo : EIATTR_FRAME_SIZE
	.align		4
.L_7:
        /*0024*/ 	.byte	0x04, 0x11
        /*0026*/ 	.short	(.L_9 - .L_8)
	.align		4
.L_8:
        /*0028*/ 	.word	index@(l2norm_fwd_kernel)
        /*002c*/ 	.word	0x00000000
.L_9:


//--------------------- .nv.info.l2norm_fwd_kernel --------------------------
	.section	.nv.info.l2norm_fwd_kernel,"",@"SHT_CUDA_INFO"
	.align	4


	//----- nvinfo : EIATTR_CUDA_API_VERSION
	.align		4
        /*0000*/ 	.byte	0x04, 0x37
        /*0002*/ 	.short	(.L_11 - .L_10)
.L_10:
        /*0004*/ 	.word	0x0000007b


	//----- nvinfo : EIATTR_SW2861232_WAR
	.align		4
.L_11:
        /*0008*/ 	.byte	0x01, 0x35
	.zero		2


	//----- nvinfo : EIATTR_PARAM_CBANK
	.align		4
        /*000c*/ 	.byte	0x04, 0x0a
        /*000e*/ 	.short	(.L_13 - .L_12)
	.align		4
.L_12:
        /*0010*/ 	.word	index@(.nv.constant0.l2norm_fwd_kernel)
        /*0014*/ 	.short	0x0160
        /*0016*/ 	.short	0x001c


	//----- nvinfo : EIATTR_CBANK_PARAM_SIZE
	.align		4
.L_13:
        /*0018*/ 	.byte	0x03, 0x19
        /*001a*/ 	.short	0x001c


	//----- nvinfo : EIATTR_KPARAM_INFO
	.align		4
        /*001c*/ 	.byte	0x04, 0x17
        /*001e*/ 	.short	(.L_15 - .L_14)
.L_14:
        /*0020*/ 	.word	0x00000000
        /*0024*/ 	.short	0x0003
        /*0026*/ 	.short	0x0018
        /*0028*/ 	.byte	0x00, 0xf0, 0x11, 0x00


	//----- nvinfo : EIATTR_KPARAM_INFO
	.align		4
.L_15:
        /*002c*/ 	.byte	0x04, 0x17
        /*002e*/ 	.short	(.L_17 - .L_16)
.L_16:
        /*0030*/ 	.word	0x00000000
        /*0034*/ 	.short	0x0002
        /*0036*/ 	.short	0x0010
        /*0038*/ 	.byte	0x00, 0xf0, 0x21, 0x00


	//----- nvinfo : EIATTR_KPARAM_INFO
	.align		4
.L_17:
        /*003c*/ 	.byte	0x04, 0x17
        /*003e*/ 	.short	(.L_19 - .L_18)
.L_18:
        /*0040*/ 	.word	0x00000000
        /*0044*/ 	.short	0x0001
        /*0046*/ 	.short	0x0008
        /*0048*/ 	.byte	0x00, 0xf0, 0x21, 0x00


	//----- nvinfo : EIATTR_KPARAM_INFO
	.align		4
.L_19:
        /*004c*/ 	.byte	0x04, 0x17
        /*004e*/ 	.short	(.L_21 - .L_20)
.L_20:
        /*0050*/ 	.word	0x00000000
        /*0054*/ 	.short	0x0000
        /*0056*/ 	.short	0x0000
        /*0058*/ 	.byte	0x00, 0xf0, 0x21, 0x00


	//----- nvinfo : EIATTR_MAXREG_COUNT
	.align		4
.L_21:
        /*005c*/ 	.byte	0x03, 0x1b
        /*005e*/ 	.short	0x0080


	//----- nvinfo : EIATTR_COOP_GROUP_MASK_REGIDS
	.align		4
        /*0060*/ 	.byte	0x04, 0x29
        /*0062*/ 	.short	(.L_23 - .L_22)


	//   ....[0]....
.L_22:
        /*0064*/ 	.word	0xffffffff


	//   ....[1]....
        /*0068*/ 	.word	0xffffffff


	//   ....[2]....
        /*006c*/ 	.word	0xffffffff


	//   ....[3]....
        /*0070*/ 	.word	0xffffffff


	//   ....[4]....
        /*0074*/ 	.word	0xffffffff


	//   ....[5]....
        /*0078*/ 	.word	0xffffffff


	//----- nvinfo : EIATTR_COOP_GROUP_INSTR_OFFSETS
	.align		4
.L_23:
        /*007c*/ 	.byte	0x04, 0x28
        /*007e*/ 	.short	(.L_25 - .L_24)


	//   ....[0]....
.L_24:
        /*0080*/ 	.word	0x00000200


	//   ....[1]....
        /*0084*/ 	.word	0x00000220


	//   ....[2]....
        /*0088*/ 	.word	0x00000240


	//   ....[3]....
        /*008c*/ 	.word	0x00000270


	//   ....[4]....
        /*0090*/ 	.word	0x00000290


	//   ....[5]....
        /*0094*/ 	.word	0x00000310


	//----- nvinfo : EIATTR_EXIT_INSTR_OFFSETS
	.align		4
.L_25:
        /*0098*/ 	.byte	0x04, 0x1c
        /*009a*/ 	.short	(.L_27 - .L_26)


	//   ....[0]....
.L_26:
        /*009c*/ 	.word	0x000004c0


	//   ....[1]....
        /*00a0*/ 	.word	0x00000520


	//----- nvinfo : EIATTR_MAX_THREADS
	.align		4
.L_27:
        /*00a4*/ 	.byte	0x04, 0x05
        /*00a6*/ 	.short	(.L_29 - .L_28)
.L_28:
        /*00a8*/ 	.word	0x00000200
        /*00ac*/ 	.word	0x00000001
        /*00b0*/ 	.word	0x00000001
.L_29:


//--------------------- .nv.rel.action            --------------------------
	.section	.nv.rel.action,"",@"SHT_CUDA_RELOCINFO"
	.align	8
	.sectionentsize	8
        /*0000*/ 	.byte	0x73, 0x00, 0x00, 0x00, 0x00, 0x00, 0x00, 0x00, 0x00, 0x00, 0x00, 0x11, 0x25, 0x00, 0x05, 0x36


//--------------------- .nv.constant0.l2norm_fwd_kernel --------------------------
	.section	.nv.constant0.l2norm_fwd_kernel,"a",@progbits
	.align	4
.nv.constant0.l2norm_fwd_kernel:
	.zero		380


//--------------------- .text.l2norm_fwd_kernel   --------------------------
	.section	.text.l2norm_fwd_kernel,"ax",@progbits
	.sectionflags	@"SHF_BARRIERS=1"
	.sectioninfo	@"SHI_REGISTERS=21"
	.align	128
        .global         l2norm_fwd_kernel
        .type           l2norm_fwd_kernel,@function
        .size           l2norm_fwd_kernel,(.L_x_1 - l2norm_fwd_kernel)
        .other          l2norm_fwd_kernel,@"STO_CUDA_ENTRY STV_DEFAULT"
l2norm_fwd_kernel:
.text.l2norm_fwd_kernel:
[----:B------:R-:W-:-:S02]  /*0000*/  IMAD.MOV.U32 R1, RZ, RZ, c[0x0][0x28] ;  /* 0x00000a00ff017624 */ /* 0x000fc400078e00ff */
[----:B------:R-:W0:Y:S01]  /*0010*/  S2R R2, SR_TID.X ;  /* 0x0000000000027919 */ /* 0x000e220000002100 */
[----:B------:R-:W-:-:S03]  /*0020*/  ULDC.64 UR4, c[0x0][0x118] ;  /* 0x0000460000047ab9 */ /* 0x000fc60000000a00 */
[----:B------:R-:W1:Y:S01]  /*0030*/  S2R R4, SR_CTAID.X ;  /* 0x0000000000047919 */ /* 0x000e620000002500 */
[----:B0-----:R-:W-:Y:S01]  /*0040*/  SHF.R.U32.HI R3, RZ, 0x6, R2 ;  /* 0x00000006ff037819 */ /* 0x001fe20000011602 */
[----:B------:R-:W-:Y:S02]  /*0050*/  IMAD.SHL.U32 R0, R2, 0x2, RZ ;  /* 0x0000000202007824 */ /* 0x000fe400078e00ff */
[----:B-1----:R-:W-:Y:S01]  /*0060*/  IMAD.SHL.U32 R4, R4, 0x8, RZ ;  /* 0x0000000804047824 */ /* 0x002fe200078e00ff */
[----:B------:R-:W-:Y:S02]  /*0070*/  SGXT.U32 R3, R3, 0x3 ;  /* 0x000000030303781a */ /* 0x000fe40000000000 */
[----:B------:R-:W-:Y:S02]  /*0080*/  LOP3.LUT R6, R0, 0x7e, RZ, 0xc0, !PT ;  /* 0x0000007e00067812 */ /* 0x000fe400078ec0ff */
[----:B------:R-:W-:Y:S02]  /*0090*/  LOP3.LUT R9, R4, R3, RZ, 0xfc, !PT ;  /* 0x0000000304097212 */ /* 0x000fe400078efcff */
[----:B------:R-:W-:Y:S01]  /*00a0*/  SHF.R.S32.HI R0, RZ, 0x1f, R4 ;  /* 0x0000001fff007819 */ /* 0x000fe20000011404 */
[----:B------:R-:W-:Y:S01]  /*00b0*/  IMAD.WIDE.U32 R6, R6, 0x2, RZ ;  /* 0x0000000206067825 */ /* 0x000fe200078e00ff */
[----:B------:R-:W-:-:S03]  /*00c0*/  ISETP.GE.U32.AND P0, PT, R9, 0x1230, PT ;  /* 0x000012300900780c */ /* 0x000fc60003f06070 */
[C---:B------:R-:W-:Y:S01]  /*00d0*/  IMAD.SHL.U32 R5, R9.reuse, 0x100, RZ ;  /* 0x0000010009057824 */ /* 0x040fe200078e00ff */
[----:B------:R-:W-:Y:S02]  /*00e0*/  SHF.L.U64.HI R9, R9, 0x8, R0 ;  /* 0x0000000809097819 */ /* 0x000fe40000010200 */
[----:B------:R-:W-:Y:S02]  /*00f0*/  ISETP.GE.U32.AND.EX P0, PT, R0, RZ, PT, P0 ;  /* 0x000000ff0000720c */ /* 0x000fe40003f06100 */
[----:B------:R-:W-:Y:S02]  /*0100*/  LOP3.LUT R6, R5, R6, RZ, 0xfc, !PT ;  /* 0x0000000605067212 */ /* 0x000fe400078efcff */
[----:B------:R-:W-:Y:S01]  /*0110*/  LOP3.LUT R5, R9, R7, RZ, 0xfc, !PT ;  /* 0x0000000709057212 */ /* 0x000fe200078efcff */
[----:B------:R-:W-:Y:S01]  /*0120*/  IMAD.MOV.U32 R9, RZ, RZ, RZ ;  /* 0x000000ffff097224 */ /* 0x000fe200078e00ff */
[----:B------:R-:W-:-:S04]  /*0130*/  IADD3 R10, P1, R6, c[0x0][0x160], RZ ;  /* 0x00005800060a7a10 */ /* 0x000fc80007f3e0ff */
[----:B------:R-:W-:-:S05]  /*0140*/  IADD3.X R11, R5, c[0x0][0x164], RZ, P1, !PT ;  /* 0x00005900050b7a10 */ /* 0x000fca0000ffe4ff */
[----:B------:R-:W2:Y:S01]  /*0150*/  @!P0 LDG.E R9, [R10.64] ;  /* 0x000000040a098981 */ /* 0x000ea2000c1e1900 */
[C---:B------:R-:W-:Y:S01]  /*0160*/  LOP3.LUT P1, RZ, R2.reuse, 0x1f, RZ, 0xc0, !PT ;  /* 0x0000001f02ff7812 */ /* 0x040fe2000782c0ff */
[----:B------:R-:W-:Y:S01]  /*0170*/  IMAD.SHL.U32 R16, R3, 0x8, RZ ;  /* 0x0000000803107824 */ /* 0x000fe200078e00ff */
[----:B------:R-:W-:Y:S02]  /*0180*/  ISETP.GE.AND P2, PT, R2, 0x10, PT ;  /* 0x000000100200780c */ /* 0x000fe40003f46270 */
[----:B------:R-:W-:Y:S02]  /*0190*/  SHF.R.U32.HI R15, RZ, 0x3, R2 ;  /* 0x00000003ff0f7819 */ /* 0x000fe40000011602 */
[----:B------:R-:W-:Y:S02]  /*01a0*/  IADD3 R6, P3, R6, c[0x0][0x168], RZ ;  /* 0x00005a0006067a10 */ /* 0x000fe40007f7e0ff */
[----:B------:R-:W-:Y:S01]  /*01b0*/  LOP3.LUT R15, R16, 0x4, R15, 0xf8, !PT ;  /* 0x00000004100f7812 */ /* 0x000fe200078ef80f */
[----:B--2---:R-:W-:-:S02]  /*01c0*/  HADD2.F32 R7, -RZ, R9.H1_H1 ;  /* 0x30000009ff077230 */ /* 0x004fc40000004100 */
[----:B------:R-:W-:-:S03]  /*01d0*/  HADD2.F32 R18, -RZ, R9.H0_H0 ;  /* 0x20000009ff127230 */ /* 0x000fc60000004100 */
[----:B------:R-:W-:-:S04]  /*01e0*/  FMUL R9, R7, R7 ;  /* 0x0000000707097220 */ /* 0x000fc80000400000 */
[----:B------:R-:W-:-:S05]  /*01f0*/  FFMA R9, R18, R18, R9 ;  /* 0x0000001212097223 */ /* 0x000fca0000000009 */
[----:B------:R-:W0:Y:S02]  /*0200*/  SHFL.BFLY PT, R12, R9, 0x10, 0x1f ;  /* 0x0e001f00090c7f89 */ /* 0x000e2400000e0000 */
[----:B0-----:R-:W-:-:S05]  /*0210*/  FADD R12, R9, R12 ;  /* 0x0000000c090c7221 */ /* 0x001fca0000000000 */
[----:B------:R-:W0:Y:S02]  /*0220*/  SHFL.BFLY PT, R13, R12, 0x8, 0x1f ;  /* 0x0d001f000c0d7f89 */ /* 0x000e2400000e0000 */
[----:B0-----:R-:W-:-:S05]  /*0230*/  FADD R13, R12, R13 ;  /* 0x0000000d0c0d7221 */ /* 0x001fca0000000000 */
[----:B------:R-:W0:Y:S02]  /*0240*/  SHFL.BFLY PT, R14, R13, 0x4, 0x1f ;  /* 0x0c801f000d0e7f89 */ /* 0x000e2400000e0000 */
[----:B0-----:R-:W-:Y:S01]  /*0250*/  FADD R14, R13, R14 ;  /* 0x0000000e0d0e7221 */ /* 0x001fe20000000000 */
[----:B------:R-:W-:-:S04]  /*0260*/  LOP3.LUT R13, R4, 0x7, R2, 0xf8, !PT ;  /* 0x00000007040d7812 */ /* 0x000fc800078ef802 */
[----:B------:R-:W0:Y:S02]  /*0270*/  SHFL.BFLY PT, R11, R14, 0x2, 0x1f ;  /* 0x0c401f000e0b7f89 */ /* 0x000e2400000e0000 */
[----:B0-----:R-:W-:-:S05]  /*0280*/  FADD R11, R14, R11 ;  /* 0x0000000b0e0b7221 */ /* 0x001fca0000000000 */
[----:B------:R-:W0:Y:S02]  /*0290*/  SHFL.BFLY PT, R10, R11, 0x1, 0x1f ;  /* 0x0c201f000b0a7f89 */ /* 0x000e2400000e0000 */
[----:B0-----:R-:W-:Y:S01]  /*02a0*/  FADD R12, R11, R10 ;  /* 0x0000000a0b0c7221 */ /* 0x001fe20000000000 */
[----:B------:R-:W-:-:S04]  /*02b0*/  LOP3.LUT R10, R2, 0x1, RZ, 0xc0, !PT ;  /* 0x00000001020a7812 */ /* 0x000fc800078ec0ff */
[----:B------:R-:W-:Y:S04]  /*02c0*/  @!P1 STS [R15], R12 ;  /* 0x0000000c0f009388 */ /* 0x000fe80000000800 */
[----:B------:R-:W-:Y:S06]  /*02d0*/  BAR.SYNC 0x0 ;  /* 0x0000000000007b1d */ /* 0x000fec0000000000 */
[----:B------:R-:W0:Y:S01]  /*02e0*/  @!P2 LDS R8, [R2.X4] ;  /* 0x000000000208a984 */ /* 0x000e220000004800 */
[----:B------:R-:W-:-:S04]  /*02f0*/  ISETP.NE.U32.AND P1, PT, R10, 0x1, PT ;  /* 0x000000010a00780c */ /* 0x000fc80003f25070 */
[----:B------:R-:W-:Y:S01]  /*0300*/  ISETP.LT.AND P1, PT, R2, 0x10, P1 ;  /* 0x000000100200780c */ /* 0x000fe20000f21270 */
[----:B0-----:R-:W0:Y:S02]  /*0310*/  SHFL.BFLY PT, R9, R8, 0x1, 0x1f ;  /* 0x0c201f0008097f89 */ /* 0x001e2400000e0000 */
[----:B0-----:R-:W-:Y:S01]  /*0320*/  FADD R9, R8, R9 ;  /* 0x0000000908097221 */ /* 0x001fe20000000000 */
[----:B------:R-:W-:-:S09]  /*0330*/  IMAD.MOV.U32 R8, RZ, RZ, 0x3e800000 ;  /* 0x3e800000ff087424 */ /* 0x000fd200078e00ff */
[----:B------:R-:W-:Y:S04]  /*0340*/  @P1 STS [R2.X4], R9 ;  /* 0x0000000902001388 */ /* 0x000fe80000004800 */
[----:B------:R-:W-:Y:S06]  /*0350*/  BAR.SYNC 0x0 ;  /* 0x0000000000007b1d */ /* 0x000fec0000000000 */
[----:B------:R-:W0:Y:S02]  /*0360*/  LDS R10, [R3.X8] ;  /* 0x00000000030a7984 */ /* 0x000e240000008800 */
[----:B0-----:R-:W-:-:S04]  /*0370*/  FADD R10, R10, c[0x0][0x178] ;  /* 0x00005e000a0a7621 */ /* 0x001fc80000000000 */
[----:B------:R-:W0:Y:S02]  /*0380*/  MUFU.SQRT R11, R10 ;  /* 0x0000000a000b7308 */ /* 0x000e240000002000 */
[C---:B0-----:R-:W-:Y:S02]  /*0390*/  FSETP.GT.AND P1, PT, R11.reuse, 8.50705917302346158658e+37, PT ;  /* 0x7e8000000b00780b */ /* 0x041fe40003f24000 */
[----:B------:R-:W-:Y:S02]  /*03a0*/  FSETP.GEU.AND P2, PT, R11, 1.175494350822287508e-38, PT ;  /* 0x008000000b00780b */ /* 0x000fe40003f4e000 */
[----:B------:R-:W-:-:S09]  /*03b0*/  FSEL R8, R8, 1, P1 ;  /* 0x3f80000008087808 */ /* 0x000fd20000800000 */
[----:B------:R-:W-:Y:S01]  /*03c0*/  @P1 FMUL R11, R11, 0.25 ;  /* 0x3e8000000b0b1820 */ /* 0x000fe20000400000 */
[----:B------:R-:W-:Y:S01]  /*03d0*/  LOP3.LUT P1, RZ, R2, 0x1f8, RZ, 0xc0, !PT ;  /* 0x000001f802ff7812 */ /* 0x000fe2000782c0ff */
[----:B------:R-:W-:Y:S02]  /*03e0*/  @!P2 FMUL R8, R8, 16777216 ;  /* 0x4b8000000808a820 */ /* 0x000fe40000400000 */
[----:B------:R-:W-:Y:S01]  /*03f0*/  @!P2 FMUL R11, R11, 16777216 ;  /* 0x4b8000000b0ba820 */ /* 0x000fe20000400000 */
[----:B------:R-:W-:-:S04]  /*0400*/  ISETP.LT.U32.AND P2, PT, R13, 0x1230, PT ;  /* 0x000012300d00780c */ /* 0x000fc80003f41070 */
[----:B------:R-:W-:Y:S01]  /*0410*/  ISETP.LT.U32.AND.EX P1, PT, R0, RZ, !P1, P2 ;  /* 0x000000ff0000720c */ /* 0x000fe20004f21120 */
[----:B------:R-:W0:Y:S02]  /*0420*/  MUFU.RCP R11, R11 ;  /* 0x0000000b000b7308 */ /* 0x000e240000001000 */
[----:B0-----:R-:W-:-:S04]  /*0430*/  FMUL R8, R11, R8 ;  /* 0x000000080b087220 */ /* 0x001fc80000400000 */
[-C--:B------:R-:W-:Y:S01]  /*0440*/  FMUL R4, R18, R8.reuse ;  /* 0x0000000812047220 */ /* 0x080fe20000400000 */
[----:B------:R-:W-:Y:S01]  /*0450*/  FMUL R9, R7, R8 ;  /* 0x0000000807097220 */ /* 0x000fe20000400000 */
[----:B------:R-:W-:-:S04]  /*0460*/  IADD3.X R7, R5, c[0x0][0x16c], RZ, P3, !PT ;  /* 0x00005b0005077a10 */ /* 0x000fc80001ffe4ff */
[----:B------:R-:W-:-:S05]  /*0470*/  F2FP.PACK_AB R9, R9, R4 ;  /* 0x000000040909723e */ /* 0x000fca00000000ff */
[----:B------:R-:W-:Y:S04]  /*0480*/  @!P0 STG.E [R6.64], R9 ;  /* 0x0000000906008986 */ /* 0x000fe8000c101904 */
[----:B------:R-:W-:Y:S06]  /*0490*/  BAR.SYNC 0x0 ;  /* 0x0000000000007b1d */ /* 0x000fec0000000000 */
[----:B------:R-:W-:Y:S04]  /*04a0*/  STS [R3.X4], R8 ;  /* 0x0000000803007388 */ /* 0x000fe80000004800 */
[----:B------:R-:W-:Y:S06]  /*04b0*/  BAR.SYNC 0x0 ;  /* 0x0000000000007b1d */ /* 0x000fec0000000000 */
[----:B------:R-:W-:Y:S05]  /*04c0*/  @!P1 EXIT ;  /* 0x000000000000994d */ /* 0x000fea0003800000 */
[----:B------:R-:W-:Y:S02]  /*04d0*/  LOP3.LUT R4, R2, 0x7, RZ, 0xc0, !PT ;  /* 0x0000000702047812 */ /* 0x000fe400078ec0ff */
[----:B------:R-:W-:-:S03]  /*04e0*/  LEA R2, P0, R13, c[0x0][0x170], 0x2 ;  /* 0x00005c000d027a11 */ /* 0x000fc600078010ff */
[----:B------:R-:W0:Y:S01]  /*04f0*/  LDS R5, [R4.X4] ;  /* 0x0000000004057984 */ /* 0x000e220000004800 */
[----:B------:R-:W-:-:S05]  /*0500*/  LEA.HI.X R3, R13, c[0x0][0x174], R0, 0x2, P0 ;  /* 0x00005d000d037a11 */ /* 0x000fca00000f1400 */
[----:B0-----:R-:W-:Y:S01]  /*0510*/  STG.E [R2.64], R5 ;  /* 0x0000000502007986 */ /* 0x001fe2000c101904 */
[----:B------:R-:W-:Y:S05]  /*0520*/  EXIT ;  /* 0x000000000000794d */ /* 0x000fea0003800000 */
.L_x_0:
[----:B------:R-:W-:-:S00]  /*0530*/  BRA `(.L_x_0) ;  /* 0xfffffff000007947 */ /* 0x000fc0000383ffff */
[----:B------:R-:W-:-:S00]  /*0540*/  NOP ;  /* 0x0000000000007918 */ /* 0x000fc00000000000 */
        /* <DEDUP_REMOVED lines=11> */
.L_x_1:


//--------------------- .nv.global.init           --------------------------
	.section	.nv.global.init,"aw",@progbits
.nv.global.init:
	.type		_$_str,@object
	.size		_$_str,(_$_str_$_2 - _$_str)
_$_str:
        /*0000*/ 	.byte	0x5f, 0x5f, 0x43, 0x55, 0x44, 0x41, 0x5f, 0x46, 0x54, 0x5a, 0x00
	.type		_$_str_$_2,@object
	.size		_$_str_$_2,(.L_1 - _$_str_$_2)
_$_str_$_2:
        /*000b*/ 	.byte	0x5f, 0x5f, 0x43, 0x55, 0x44, 0x41, 0x5f, 0x50, 0x52, 0x45, 0x43, 0x5f, 0x53, 0x51, 0x52, 0x54
        /*001b*/ 	.byte	0x00
.L_1:


//--------------------- .nv.shared.l2norm_fwd_kernel --------------------------
	.section	.nv.shared.l2norm_fwd_kernel,"aw",@nobits
	.align	16
